	.headerflags	@"EF_CUDA_TEXMODE_UNIFIED EF_CUDA_64BIT_ADDRESS EF_CUDA_ACCELERATORS EF_CUDA_SM90 EF_CUDA_VIRTUAL_SM(EF_CUDA_SM90)"
	.elftype	@"ET_EXEC"


//--------------------- .nv.info                  --------------------------
	.section	.nv.info,"",@"SHT_CUDA_INFO"
	.align	4


	//----- nvinfo : EIATTR_REGCOUNT
	.align		4
        /*0000*/ 	.byte	0x04, 0x2f
        /*0002*/ 	.short	(.L_1 - .L_0)
	.align		4
.L_0:
        /*0004*/ 	.word	index@(triton_poi_fused_avg_pool2d_3)
        /*0008*/ 	.word	0x00000020


	//----- nvinfo : EIATTR_MIN_STACK_SIZE
	.align		4
.L_1:
        /*000c*/ 	.byte	0x04, 0x12
        /*000e*/ 	.short	(.L_3 - .L_2)
	.align		4
.L_2:
        /*0010*/ 	.word	index@(triton_poi_fused_avg_pool2d_3)
        /*0014*/ 	.word	0x00000000


	//----- nvinfo : EIATTR_FRAME_SIZE
	.align		4
.L_3:
        /*0018*/ 	.byte	0x04, 0x11
        /*001a*/ 	.short	(.L_5 - .L_4)
	.align		4
.L_4:
        /*001c*/ 	.word	index@(triton_poi_fused_avg_pool2d_3)
        /*0020*/ 	.word	0x00000000


	//----- nvinfo : EIATTR_MIN_STACK_SIZE
	.align		4
.L_5:
        /*0024*/ 	.byte	0x04, 0x12
        /*0026*/ 	.short	(.L_7 - .L_6)
	.align		4
.L_6:
        /*0028*/ 	.word	index@(triton_poi_fused_avg_pool2d_3)
        /*002c*/ 	.word	0x00000000
.L_7:


//--------------------- .nv.info.triton_poi_fused_avg_pool2d_3 --------------------------
	.section	.nv.info.triton_poi_fused_avg_pool2d_3,"",@"SHT_CUDA_INFO"
	.sectionflags	@""
	.align	4


	//----- nvinfo : EIATTR_CUDA_API_VERSION
	.align		4
        /*0000*/ 	.byte	0x04, 0x37
        /*0002*/ 	.short	(.L_9 - .L_8)
.L_8:
        /*0004*/ 	.word	0x0000007c


	//----- nvinfo : EIATTR_KPARAM_INFO
	.align		4
.L_9:
        /*0008*/ 	.byte	0x04, 0x17
        /*000a*/ 	.short	(.L_11 - .L_10)
.L_10:
        /*000c*/ 	.word	0x00000000
        /*0010*/ 	.short	0x0002
        /*0012*/ 	.short	0x0010
        /*0014*/ 	.byte	0x00, 0xf0, 0x11, 0x00


	//----- nvinfo : EIATTR_KPARAM_INFO
	.align		4
.L_11:
        /*0018*/ 	.byte	0x04, 0x17
        /*001a*/ 	.short	(.L_13 - .L_12)
.L_12:
        /*001c*/ 	.word	0x00000000
        /*0020*/ 	.short	0x0001
        /*0022*/ 	.short	0x0008
        /*0024*/ 	.byte	0x00, 0xf4, 0x21, 0x00


	//----- nvinfo : EIATTR_KPARAM_INFO
	.align		4
.L_13:
        /*0028*/ 	.byte	0x04, 0x17
        /*002a*/ 	.short	(.L_15 - .L_14)
.L_14:
        /*002c*/ 	.word	0x00000000
        /*0030*/ 	.short	0x0000
        /*0032*/ 	.short	0x0000
        /*0034*/ 	.byte	0x00, 0xf4, 0x21, 0x00


	//----- nvinfo : EIATTR_SPARSE_MMA_MASK
	.align		4
.L_15:
        /*0038*/ 	.byte	0x03, 0x50
        /*003a*/ 	.short	0x0000


	//----- nvinfo : EIATTR_MAXREG_COUNT
	.align		4
        /*003c*/ 	.byte	0x03, 0x1b
        /*003e*/ 	.short	0x00ff


	//----- nvinfo : EIATTR_EXIT_INSTR_OFFSETS
	.align		4
        /*0040*/ 	.byte	0x04, 0x1c
        /*0042*/ 	.short	(.L_17 - .L_16)


	//   ....[0]....
.L_16:
        /*0044*/ 	.word	0x000007e0


	//----- nvinfo : EIATTR_REQNTID
	.align		4
.L_17:
        /*0048*/ 	.byte	0x04, 0x10
        /*004a*/ 	.short	(.L_19 - .L_18)
.L_18:
        /*004c*/ 	.word	0x00000080
        /*0050*/ 	.word	0x00000001
        /*0054*/ 	.word	0x00000001


	//----- nvinfo : EIATTR_CBANK_PARAM_SIZE
	.align		4
.L_19:
        /*0058*/ 	.byte	0x03, 0x19
        /*005a*/ 	.short	0x0014


	//----- nvinfo : EIATTR_PARAM_CBANK
	.align		4
        /*005c*/ 	.byte	0x04, 0x0a
        /*005e*/ 	.short	(.L_21 - .L_20)
	.align		4
.L_20:
        /*0060*/ 	.word	index@(.nv.constant0.triton_poi_fused_avg_pool2d_3)
        /*0064*/ 	.short	0x0210
        /*0066*/ 	.short	0x0014


	//----- nvinfo : EIATTR_SW_WAR
	.align		4
.L_21:
        /*0068*/ 	.byte	0x04, 0x36
        /*006a*/ 	.short	(.L_23 - .L_22)
.L_22:
        /*006c*/ 	.word	0x00000008
.L_23:


//--------------------- .nv.callgraph             --------------------------
	.section	.nv.callgraph,"",@"SHT_CUDA_CALLGRAPH"
	.align	4
	.sectionentsize	8
	.align		4
        /*0000*/ 	.word	0x00000000
	.align		4
        /*0004*/ 	.word	0xffffffff
	.align		4
        /*0008*/ 	.word	0x00000000
	.align		4
        /*000c*/ 	.word	0xfffffffe
	.align		4
        /*0010*/ 	.word	0x00000000
	.align		4
        /*0014*/ 	.word	0xfffffffd
	.align		4
        /*0018*/ 	.word	0x00000000
	.align		4
        /*001c*/ 	.word	0xfffffffc


//--------------------- .text.triton_poi_fused_avg_pool2d_3 --------------------------
	.section	.text.triton_poi_fused_avg_pool2d_3,"ax",@progbits
	.align	128
        .global         triton_poi_fused_avg_pool2d_3
        .type           triton_poi_fused_avg_pool2d_3,@function
        .size           triton_poi_fused_avg_pool2d_3,(.L_x_1 - triton_poi_fused_avg_pool2d_3)
        .other          triton_poi_fused_avg_pool2d_3,@"STO_CUDA_ENTRY STV_DEFAULT"
triton_poi_fused_avg_pool2d_3:
.text.triton_poi_fused_avg_pool2d_3:
[----:B------:R-:W-:Y:S01]  /*0000*/  LDC R1, c[0x0][0x28] ;  /* 0x00000a00ff017b82 */ /* 0x000fe20000000800 */
[----:B------:R-:W1:Y:S07]  /*0010*/  S2R R0, SR_TID.X ;  /* 0x0000000000007919 */ /* 0x000e6e0000002100 */
[----:B------:R-:W2:Y:S01]  /*0020*/  LDC.64 R18, c[0x0][0x210] ;  /* 0x00008400ff127b82 */ /* 0x000ea20000000a00 */
[----:B------:R-:W-:Y:S01]  /*0030*/  CS2R R16, SRZ ;  /* 0x0000000000107805 */ /* 0x000fe2000001ff00 */
[----:B------:R-:W-:Y:S01]  /*0040*/  ULDC.64 UR4, c[0x0][0x208] ;  /* 0x0000820000047ab9 */ /* 0x000fe20000000a00 */
[----:B------:R-:W3:Y:S01]  /*0050*/  S2R R5, SR_CTAID.X ;  /* 0x0000000000057919 */ /* 0x000ee20000002500 */
[----:B-1----:R-:W-:Y:S01]  /*0060*/  IMAD.SHL.U32 R0, R0, 0x2, RZ ;  /* 0x0000000200007824 */ /* 0x002fe200078e00ff */
[----:B---3--:R-:W-:-:S04]  /*0070*/  SHF.R.S32.HI R3, RZ, 0x17, R5 ;  /* 0x00000017ff037819 */ /* 0x008fc80000011405 */
[----:B------:R-:W-:Y:S02]  /*0080*/  LOP3.LUT R0, R0, 0xfe, RZ, 0xc0, !PT ;  /* 0x000000fe00007812 */ /* 0x000fe400078ec0ff */
[----:B------:R-:W-:-:S03]  /*0090*/  SGXT R3, R3, 0x1 ;  /* 0x000000010303781a */ /* 0x000fc60000000200 */
[----:B------:R-:W-:-:S05]  /*00a0*/  IMAD R0, R5, 0x100, R0 ;  /* 0x0000010005007824 */ /* 0x000fca00078e0200 */
[CC--:B------:R-:W-:Y:S02]  /*00b0*/  LEA.HI R2, R3.reuse, R0.reuse, RZ, 0x7 ;  /* 0x0000000003027211 */ /* 0x0c0fe400078f38ff */
[----:B------:R-:W-:Y:S02]  /*00c0*/  LEA.HI R3, R3, R0, RZ, 0x9 ;  /* 0x0000000003037211 */ /* 0x000fe400078f48ff */
[----:B------:R-:W-:Y:S02]  /*00d0*/  SHF.R.S32.HI R20, RZ, 0x7, R2 ;  /* 0x00000007ff147819 */ /* 0x000fe40000011402 */
[----:B------:R-:W-:Y:S02]  /*00e0*/  SHF.R.S32.HI R4, RZ, 0x9, R3 ;  /* 0x00000009ff047819 */ /* 0x000fe40000011403 */
[----:B------:R-:W-:Y:S02]  /*00f0*/  LEA.HI R5, R20, R20, RZ, 0x2 ;  /* 0x0000001414057211 */ /* 0x000fe400078f10ff */
[----:B------:R-:W-:-:S02]  /*0100*/  LEA.HI R6, R4, R4, RZ, 0x2 ;  /* 0x0000000404067211 */ /* 0x000fc400078f10ff */
[----:B------:R-:W-:Y:S02]  /*0110*/  LOP3.LUT R3, R2, 0xffffff80, RZ, 0xc0, !PT ;  /* 0xffffff8002037812 */ /* 0x000fe400078ec0ff */
[----:B------:R-:W-:Y:S02]  /*0120*/  LOP3.LUT R5, R5, 0xfffffffc, RZ, 0xc0, !PT ;  /* 0xfffffffc05057812 */ /* 0x000fe400078ec0ff */
[----:B------:R-:W-:Y:S01]  /*0130*/  LOP3.LUT R21, R6, 0xfffffffc, RZ, 0xc0, !PT ;  /* 0xfffffffc06157812 */ /* 0x000fe200078ec0ff */
[----:B------:R-:W-:Y:S01]  /*0140*/  IMAD.IADD R3, R0, 0x1, -R3 ;  /* 0x0000000100037824 */ /* 0x000fe200078e0a03 */
[----:B------:R-:W-:Y:S01]  /*0150*/  CS2R R6, SRZ ;  /* 0x0000000000067805 */ /* 0x000fe2000001ff00 */
[----:B------:R-:W-:Y:S02]  /*0160*/  IMAD.IADD R20, R20, 0x1, -R5 ;  /* 0x0000000114147824 */ /* 0x000fe400078e0a05 */
[C---:B------:R-:W-:Y:S01]  /*0170*/  IMAD.IADD R21, R4.reuse, 0x1, -R21 ;  /* 0x0000000104157824 */ /* 0x040fe200078e0a15 */
[----:B------:R-:W-:-:S02]  /*0180*/  LEA R3, R4, R3, 0xb ;  /* 0x0000000304037211 */ /* 0x000fc400078e58ff */
[C---:B------:R-:W-:Y:S02]  /*0190*/  ISETP.GT.AND P1, PT, R20.reuse, RZ, PT ;  /* 0x000000ff1400720c */ /* 0x040fe40003f24270 */
[C---:B------:R-:W-:Y:S01]  /*01a0*/  ISETP.GT.AND P0, PT, R21.reuse, RZ, PT ;  /* 0x000000ff1500720c */ /* 0x040fe20003f04270 */
[C---:B------:R-:W-:Y:S01]  /*01b0*/  IMAD R23, R20.reuse, 0x100, R3 ;  /* 0x0000010014177824 */ /* 0x040fe200078e0203 */
[----:B------:R-:W-:Y:S02]  /*01c0*/  ISETP.GT.AND P2, PT, R21, RZ, P1 ;  /* 0x000000ff1500720c */ /* 0x000fe40000f44270 */
[----:B------:R-:W-:Y:S01]  /*01d0*/  ISETP.GT.AND P0, PT, R20, -0x1, P0 ;  /* 0xffffffff1400780c */ /* 0x000fe20000704270 */
[C---:B------:R-:W-:Y:S02]  /*01e0*/  VIADD R3, R23.reuse, 0xfffffb80 ;  /* 0xfffffb8017037836 */ /* 0x040fe40000000000 */
[----:B------:R-:W-:Y:S01]  /*01f0*/  VIADD R5, R23, 0xfffffc00 ;  /* 0xfffffc0017057836 */ /* 0x000fe20000000000 */
[----:B------:R-:W-:Y:S01]  /*0200*/  ISETP.GT.AND P1, PT, R21, -0x1, P1 ;  /* 0xffffffff1500780c */ /* 0x000fe20000f24270 */
[----:B--2---:R-:W-:Y:S01]  /*0210*/  IMAD.WIDE R2, R3, 0x4, R18 ;  /* 0x0000000403027825 */ /* 0x004fe200078e0212 */
[----:B------:R-:W-:-:S03]  /*0220*/  CS2R R14, SRZ ;  /* 0x00000000000e7805 */ /* 0x000fc6000001ff00 */
[--C-:B------:R-:W-:Y:S01]  /*0230*/  IMAD.WIDE R4, R5, 0x4, R18.reuse ;  /* 0x0000000405047825 */ /* 0x100fe200078e0212 */
[----:B------:R-:W-:Y:S01]  /*0240*/  IADD3 R9, R23, -0x80, RZ ;  /* 0xffffff8017097810 */ /* 0x000fe20007ffe0ff */
[----:B------:R1:W2:Y:S02]  /*0250*/  @P2 LDG.E.64 R6, desc[UR4][R2.64] ;  /* 0x0000000402062981 */ /* 0x0002a4000c1e1b00 */
[----:B------:R-:W-:Y:S02]  /*0260*/  VIADD R25, R23, 0xfffffc80 ;  /* 0xfffffc8017197836 */ /* 0x000fe40000000000 */
[----:B------:R3:W4:Y:S01]  /*0270*/  @P0 LDG.E.64 R16, desc[UR4][R4.64] ;  /* 0x0000000404100981 */ /* 0x000722000c1e1b00 */
[----:B------:R-:W-:Y:S01]  /*0280*/  CS2R R12, SRZ ;  /* 0x00000000000c7805 */ /* 0x000fe2000001ff00 */
[----:B------:R-:W-:Y:S01]  /*0290*/  IMAD.WIDE R24, R25, 0x4, R18 ;  /* 0x0000000419187825 */ /* 0x000fe200078e0212 */
[----:B------:R-:W-:-:S03]  /*02a0*/  LOP3.LUT R8, R21, R20, RZ, 0xfc, !PT ;  /* 0x0000001415087212 */ /* 0x000fc600078efcff */
[----:B-1----:R-:W-:Y:S01]  /*02b0*/  IMAD.WIDE R2, R9, 0x4, R18 ;  /* 0x0000000409027825 */ /* 0x002fe200078e0212 */
[----:B------:R1:W5:Y:S01]  /*02c0*/  @P0 LDG.E.64 R14, desc[UR4][R24.64] ;  /* 0x00000004180e0981 */ /* 0x000362000c1e1b00 */
[----:B------:R-:W-:-:S03]  /*02d0*/  ISETP.GT.AND P3, PT, R8, -0x1, PT ;  /* 0xffffffff0800780c */ /* 0x000fc60003f64270 */
[----:B------:R1:W5:Y:S01]  /*02e0*/  @P1 LDG.E.64 R12, desc[UR4][R2.64] ;  /* 0x00000004020c1981 */ /* 0x000362000c1e1b00 */
[----:B------:R-:W-:Y:S01]  /*02f0*/  CS2R R10, SRZ ;  /* 0x00000000000a7805 */ /* 0x000fe2000001ff00 */
[C---:B------:R-:W-:Y:S02]  /*0300*/  VIADD R29, R23.reuse, 0x80 ;  /* 0x00000080171d7836 */ /* 0x040fe40000000000 */
[----:B------:R-:W-:Y:S01]  /*0310*/  IMAD.WIDE R26, R23, 0x4, R18 ;  /* 0x00000004171a7825 */ /* 0x000fe200078e0212 */
[----:B------:R-:W-:-:S03]  /*0320*/  CS2R R8, SRZ ;  /* 0x0000000000087805 */ /* 0x000fc6000001ff00 */
[--C-:B------:R-:W-:Y:S02]  /*0330*/  IMAD.WIDE R28, R29, 0x4, R18.reuse ;  /* 0x000000041d1c7825 */ /* 0x100fe400078e0212 */
[----:B------:R-:W5:Y:S02]  /*0340*/  @P3 LDG.E.64 R10, desc[UR4][R26.64] ;  /* 0x000000041a0a3981 */ /* 0x000f64000c1e1b00 */
[----:B------:R-:W-:Y:S01]  /*0350*/  VIADD R22, R23, 0x380 ;  /* 0x0000038017167836 */ /* 0x000fe20000000000 */
[----:B---3--:R-:W-:Y:S01]  /*0360*/  CS2R R4, SRZ ;  /* 0x0000000000047805 */ /* 0x008fe2000001ff00 */
[----:B------:R-:W3:Y:S02]  /*0370*/  @P3 LDG.E.64 R8, desc[UR4][R28.64] ;  /* 0x000000041c083981 */ /* 0x000ee4000c1e1b00 */
[----:B-1----:R-:W-:Y:S01]  /*0380*/  IMAD.WIDE R24, R22, 0x4, R18 ;  /* 0x0000000416187825 */ /* 0x002fe200078e0212 */
[----:B0-----:R-:W-:-:S03]  /*0390*/  CS2R R2, SRZ ;  /* 0x0000000000027805 */ /* 0x001fc6000001ff00 */
[----:B------:R-:W-:Y:S01]  /*03a0*/  VIADD R22, R23, 0x400 ;  /* 0x0000040017167836 */ /* 0x000fe20000000000 */
[----:B------:R0:W3:Y:S01]  /*03b0*/  @P1 LDG.E.64 R4, desc[UR4][R24.64] ;  /* 0x0000000418041981 */ /* 0x0000e2000c1e1b00 */
[----:B------:R-:W-:Y:S02]  /*03c0*/  IADD3 R23, R23, 0x480, RZ ;  /* 0x0000048017177810 */ /* 0x000fe40007ffe0ff */
[----:B0-----:R-:W-:-:S04]  /*03d0*/  IMAD.WIDE R24, R22, 0x4, R18 ;  /* 0x0000000416187825 */ /* 0x001fc800078e0212 */
[----:B------:R-:W-:Y:S01]  /*03e0*/  IMAD.WIDE R22, R23, 0x4, R18 ;  /* 0x0000000417167825 */ /* 0x000fe200078e0212 */
[----:B------:R-:W-:Y:S01]  /*03f0*/  CS2R R18, SRZ ;  /* 0x0000000000127805 */ /* 0x000fe2000001ff00 */
[----:B------:R2:W3:Y:S05]  /*0400*/  @P3 LDG.E.64 R2, desc[UR4][R24.64] ;  /* 0x0000000418023981 */ /* 0x0004ea000c1e1b00 */
[----:B------:R-:W3:Y:S01]  /*0410*/  @P3 LDG.E.64 R18, desc[UR4][R22.64] ;  /* 0x0000000416123981 */ /* 0x000ee2000c1e1b00 */
[----:B------:R-:W-:-:S04]  /*0420*/  IMAD.SHL.U32 R27, R21, 0x2, RZ ;  /* 0x00000002151b7824 */ /* 0x000fc800078e00ff */
[C---:B------:R-:W-:Y:S02]  /*0430*/  IMAD R28, R20.reuse, 0x2, R27 ;  /* 0x00000002141c7824 */ /* 0x040fe400078e021b */
[----:B------:R-:W-:-:S03]  /*0440*/  IMAD.SHL.U32 R26, R20, 0x4, RZ ;  /* 0x00000004141a7824 */ /* 0x000fc600078e00ff */
[----:B------:R-:W-:-:S05]  /*0450*/  IADD3 R28, -R28, 0x1, RZ ;  /* 0x000000011c1c7810 */ /* 0x000fca0007ffe1ff */
[----:B------:R-:W-:Y:S01]  /*0460*/  IMAD R26, R21, R26, R28 ;  /* 0x0000001a151a7224 */ /* 0x000fe200078e021c */
[----:B------:R-:W-:Y:S02]  /*0470*/  LEA R21, R20, 0x2, 0x1 ;  /* 0x0000000214157811 */ /* 0x000fe400078e08ff */
[----:B------:R-:W-:Y:S01]  /*0480*/  IADD3 R20, R27, 0x2, RZ ;  /* 0x000000021b147810 */ /* 0x000fe20007ffe0ff */
[----:B------:R-:W-:-:S03]  /*0490*/  IMAD.MOV R27, RZ, RZ, -R27 ;  /* 0x000000ffff1b7224 */ /* 0x000fc600078e0a1b */
[----:B------:R-:W-:-:S05]  /*04a0*/  IADD3 R26, R20, R26, R21 ;  /* 0x0000001a141a7210 */ /* 0x000fca0007ffe015 */
[----:B------:R-:W-:-:S04]  /*04b0*/  IMAD R21, R21, R27, R26 ;  /* 0x0000001b15157224 */ /* 0x000fc800078e021a */
[----:B------:R-:W-:Y:S01]  /*04c0*/  IMAD R21, R20, 0x2, R21 ;  /* 0x0000000214157824 */ /* 0x000fe200078e0215 */
[----:B--2---:R-:W-:Y:S02]  /*04d0*/  SEL R25, R6, RZ, P2 ;  /* 0x000000ff06197207 */ /* 0x004fe40001000000 */
[----:B------:R-:W-:Y:S02]  /*04e0*/  SEL R6, R7, RZ, P2 ;  /* 0x000000ff07067207 */ /* 0x000fe40001000000 */
[----:B----4-:R-:W-:Y:S02]  /*04f0*/  SEL R16, R16, RZ, P0 ;  /* 0x000000ff10107207 */ /* 0x010fe40000000000 */
[----:B------:R-:W-:-:S03]  /*0500*/  SEL R17, R17, RZ, P0 ;  /* 0x000000ff11117207 */ /* 0x000fc60000000000 */
[----:B------:R-:W-:Y:S01]  /*0510*/  FADD R25, R25, R16 ;  /* 0x0000001019197221 */ /* 0x000fe20000000000 */
[----:B-----5:R-:W-:Y:S01]  /*0520*/  SEL R14, R14, RZ, P0 ;  /* 0x000000ff0e0e7207 */ /* 0x020fe20000000000 */
[----:B------:R-:W-:Y:S01]  /*0530*/  FADD R6, R6, R17 ;  /* 0x0000001106067221 */ /* 0x000fe20000000000 */
[----:B------:R-:W-:Y:S02]  /*0540*/  SEL R15, R15, RZ, P0 ;  /* 0x000000ff0f0f7207 */ /* 0x000fe40000000000 */
[----:B------:R-:W-:Y:S01]  /*0550*/  SEL R12, R12, RZ, P1 ;  /* 0x000000ff0c0c7207 */ /* 0x000fe20000800000 */
[----:B------:R-:W-:Y:S01]  /*0560*/  FADD R25, R25, R14 ;  /* 0x0000000e19197221 */ /* 0x000fe20000000000 */
[----:B------:R-:W-:Y:S01]  /*0570*/  SEL R13, R13, RZ, P1 ;  /* 0x000000ff0d0d7207 */ /* 0x000fe20000800000 */
[----:B------:R-:W-:Y:S02]  /*0580*/  FADD R6, R6, R15 ;  /* 0x0000000f06067221 */ /* 0x000fe40000000000 */
[----:B------:R-:W-:-:S02]  /*0590*/  FADD R25, R25, R12 ;  /* 0x0000000c19197221 */ /* 0x000fc40000000000 */
[----:B------:R-:W-:Y:S01]  /*05a0*/  FADD R12, R6, R13 ;  /* 0x0000000d060c7221 */ /* 0x000fe20000000000 */
[----:B------:R-:W-:Y:S02]  /*05b0*/  I2FP.F32.S32 R6, R21 ;  /* 0x0000001500067245 */ /* 0x000fe40000201400 */
[----:B------:R-:W-:Y:S02]  /*05c0*/  SEL R10, R10, RZ, P3 ;  /* 0x000000ff0a0a7207 */ /* 0x000fe40001800000 */
[----:B------:R-:W-:Y:S02]  /*05d0*/  FSETP.GT.AND P0, PT, |R6|, 8.50705917302346158658e+37, PT ;  /* 0x7e8000000600780b */ /* 0x000fe40003f04200 */
[----:B---3--:R-:W-:Y:S01]  /*05e0*/  SEL R8, R8, RZ, P3 ;  /* 0x000000ff08087207 */ /* 0x008fe20001800000 */
[----:B------:R-:W-:Y:S01]  /*05f0*/  FADD R25, R25, R10 ;  /* 0x0000000a19197221 */ /* 0x000fe20000000000 */
[----:B------:R-:W-:Y:S02]  /*0600*/  FSETP.GEU.AND P2, PT, |R6|, 1.175494350822287508e-38, PT ;  /* 0x008000000600780b */ /* 0x000fe40003f4e200 */
[----:B------:R-:W-:Y:S01]  /*0610*/  SEL R11, R11, RZ, P3 ;  /* 0x000000ff0b0b7207 */ /* 0x000fe20001800000 */
[----:B------:R-:W-:Y:S01]  /*0620*/  FADD R25, R25, R8 ;  /* 0x0000000819197221 */ /* 0x000fe20000000000 */
[----:B------:R-:W-:-:S02]  /*0630*/  SEL R9, R9, RZ, P3 ;  /* 0x000000ff09097207 */ /* 0x000fc40001800000 */
[----:B------:R-:W-:Y:S01]  /*0640*/  SEL R4, R4, RZ, P1 ;  /* 0x000000ff04047207 */ /* 0x000fe20000800000 */
[----:B------:R-:W-:Y:S01]  /*0650*/  FADD R12, R12, R11 ;  /* 0x0000000b0c0c7221 */ /* 0x000fe20000000000 */
[----:B------:R-:W-:Y:S01]  /*0660*/  SEL R7, R5, RZ, P1 ;  /* 0x000000ff05077207 */ /* 0x000fe20000800000 */
[----:B------:R-:W-:Y:S02]  /*0670*/  @P0 FMUL R6, R6, 0.25 ;  /* 0x3e80000006060820 */ /* 0x000fe40000400000 */
[----:B------:R-:W-:Y:S01]  /*0680*/  FADD R25, R25, R4 ;  /* 0x0000000419197221 */ /* 0x000fe20000000000 */
[----:B------:R-:W-:Y:S01]  /*0690*/  FADD R12, R12, R9 ;  /* 0x000000090c0c7221 */ /* 0x000fe20000000000 */
[----:B------:R-:W0:Y:S01]  /*06a0*/  LDC.64 R4, c[0x0][0x218] ;  /* 0x00008600ff047b82 */ /* 0x000e220000000a00 */
[----:B------:R-:W-:Y:S02]  /*06b0*/  @!P2 FMUL R6, R6, 16777216 ;  /* 0x4b8000000606a820 */ /* 0x000fe40000400000 */
[----:B------:R-:W-:Y:S01]  /*06c0*/  FADD R12, R12, R7 ;  /* 0x000000070c0c7221 */ /* 0x000fe20000000000 */
[----:B------:R-:W-:-:S02]  /*06d0*/  SEL R2, R2, RZ, P3 ;  /* 0x000000ff02027207 */ /* 0x000fc40001800000 */
[----:B------:R-:W-:Y:S01]  /*06e0*/  SEL R3, R3, RZ, P3 ;  /* 0x000000ff03037207 */ /* 0x000fe20001800000 */
[----:B------:R-:W1:Y:S01]  /*06f0*/  MUFU.RCP R6, R6 ;  /* 0x0000000600067308 */ /* 0x000e620000001000 */
[----:B------:R-:W-:Y:S01]  /*0700*/  SEL R18, R18, RZ, P3 ;  /* 0x000000ff12127207 */ /* 0x000fe20001800000 */
[----:B------:R-:W-:Y:S01]  /*0710*/  FADD R25, R25, R2 ;  /* 0x0000000219197221 */ /* 0x000fe20000000000 */
[----:B------:R-:W-:Y:S01]  /*0720*/  SEL R19, R19, RZ, P3 ;  /* 0x000000ff13137207 */ /* 0x000fe20001800000 */
[----:B------:R-:W-:Y:S02]  /*0730*/  FADD R12, R12, R3 ;  /* 0x000000030c0c7221 */ /* 0x000fe40000000000 */
[----:B------:R-:W-:Y:S02]  /*0740*/  FADD R18, R25, R18 ;  /* 0x0000001219127221 */ /* 0x000fe40000000000 */
[----:B------:R-:W-:Y:S02]  /*0750*/  FADD R19, R12, R19 ;  /* 0x000000130c137221 */ /* 0x000fe40000000000 */
[----:B------:R-:W-:-:S02]  /*0760*/  @P0 FMUL R18, R18, 0.25 ;  /* 0x3e80000012120820 */ /* 0x000fc40000400000 */
[----:B------:R-:W-:Y:S02]  /*0770*/  @P0 FMUL R19, R19, 0.25 ;  /* 0x3e80000013130820 */ /* 0x000fe40000400000 */
[----:B------:R-:W-:Y:S02]  /*0780*/  @!P2 FMUL R18, R18, 16777216 ;  /* 0x4b8000001212a820 */ /* 0x000fe40000400000 */
[----:B------:R-:W-:Y:S01]  /*0790*/  @!P2 FMUL R19, R19, 16777216 ;  /* 0x4b8000001313a820 */ /* 0x000fe20000400000 */
[----:B0-----:R-:W-:-:S04]  /*07a0*/  IMAD.WIDE R4, R0, 0x4, R4 ;  /* 0x0000000400047825 */ /* 0x001fc800078e0204 */
[C---:B-1----:R-:W-:Y:S01]  /*07b0*/  FMUL R18, R6.reuse, R18 ;  /* 0x0000001206127220 */ /* 0x042fe20000400000 */
[----:B------:R-:W-:-:S05]  /*07c0*/  FMUL R19, R6, R19 ;  /* 0x0000001306137220 */ /* 0x000fca0000400000 */
[----:B------:R-:W-:Y:S01]  /*07d0*/  STG.E.64 desc[UR4][R4.64], R18 ;  /* 0x0000001204007986 */ /* 0x000fe2000c101b04 */
[----:B------:R-:W-:Y:S05]  /*07e0*/  EXIT ;  /* 0x000000000000794d */ /* 0x000fea0003800000 */
.L_x_0:
[----:B------:R-:W-:-:S00]  /*07f0*/  BRA `(.L_x_0) ;  /* 0xfffffffc00fc7947 */ /* 0x000fc0000383ffff */
[----:B------:R-:W-:-:S00]  /*0800*/  NOP ;  /* 0x0000000000007918 */ /* 0x000fc00000000000 */
[----:B------:R-:W-:-:S00]  /*0810*/  NOP ;  /* 0x0000000000007918 */ /* 0x000fc00000000000 */
[----:B------:R-:W-:-:S00]  /*0820*/  NOP ;  /* 0x0000000000007918 */ /* 0x000fc00000000000 */
[----:B------:R-:W-:-:S00]  /*0830*/  NOP ;  /* 0x0000000000007918 */ /* 0x000fc00000000000 */
[----:B------:R-:W-:-:S00]  /*0840*/  NOP ;  /* 0x0000000000007918 */ /* 0x000fc00000000000 */
[----:B------:R-:W-:-:S00]  /*0850*/  NOP ;  /* 0x0000000000007918 */ /* 0x000fc00000000000 */
[----:B------:R-:W-:-:S00]  /*0860*/  NOP ;  /* 0x0000000000007918 */ /* 0x000fc00000000000 */
[----:B------:R-:W-:-:S00]  /*0870*/  NOP ;  /* 0x0000000000007918 */ /* 0x000fc00000000000 */
.L_x_1:


//--------------------- .nv.constant0.triton_poi_fused_avg_pool2d_3 --------------------------
	.section	.nv.constant0.triton_poi_fused_avg_pool2d_3,"a",@progbits
	.sectionflags	@""
	.align	4
.nv.constant0.triton_poi_fused_avg_pool2d_3:
	.zero		548
